//
// Generated by NVIDIA NVVM Compiler
//
// Compiler Build ID: CL-36424714
// Cuda compilation tools, release 13.0, V13.0.88
// Based on NVVM 20.0.0
//

.version 9.0
.target sm_100
.address_size 64

	// .globl	_Z13kernelForAPSPPiS_S_S_PbS_S_
// _ZZ13kernelForAPSPPiS_S_S_PbS_S_E9QuickExit has been demoted

.visible .entry _Z13kernelForAPSPPiS_S_S_PbS_S_(
	.param .u64 .ptr .align 1 _Z13kernelForAPSPPiS_S_S_PbS_S__param_0,
	.param .u64 .ptr .align 1 _Z13kernelForAPSPPiS_S_S_PbS_S__param_1,
	.param .u64 .ptr .align 1 _Z13kernelForAPSPPiS_S_S_PbS_S__param_2,
	.param .u64 .ptr .align 1 _Z13kernelForAPSPPiS_S_S_PbS_S__param_3,
	.param .u64 .ptr .align 1 _Z13kernelForAPSPPiS_S_S_PbS_S__param_4,
	.param .u64 .ptr .align 1 _Z13kernelForAPSPPiS_S_S_PbS_S__param_5,
	.param .u64 .ptr .align 1 _Z13kernelForAPSPPiS_S_S_PbS_S__param_6
)
{
	.reg .pred 	%p<14>;
	.reg .b16 	%rs<4>;
	.reg .b32 	%r<68>;
	.reg .b64 	%rd<31>;
	// demoted variable
	.shared .align 4 .u32 _ZZ13kernelForAPSPPiS_S_S_PbS_S_E9QuickExit;
	ld.param.u64 	%rd12, [_Z13kernelForAPSPPiS_S_S_PbS_S__param_0];
	ld.param.u64 	%rd13, [_Z13kernelForAPSPPiS_S_S_PbS_S__param_1];
	ld.param.u64 	%rd14, [_Z13kernelForAPSPPiS_S_S_PbS_S__param_2];
	ld.param.u64 	%rd15, [_Z13kernelForAPSPPiS_S_S_PbS_S__param_3];
	ld.param.u64 	%rd16, [_Z13kernelForAPSPPiS_S_S_PbS_S__param_4];
	ld.param.u64 	%rd17, [_Z13kernelForAPSPPiS_S_S_PbS_S__param_5];
	ld.param.u64 	%rd18, [_Z13kernelForAPSPPiS_S_S_PbS_S__param_6];
	cvta.to.global.u64 	%rd1, %rd16;
	cvta.to.global.u64 	%rd2, %rd17;
	cvta.to.global.u64 	%rd3, %rd18;
	cvta.to.global.u64 	%rd4, %rd15;
	mov.u32 	%r30, %ctaid.z;
	mov.u32 	%r31, %nctaid.x;
	mov.u32 	%r32, %nctaid.y;
	mul.lo.s32 	%r1, %r31, %r32;
	mov.u32 	%r33, %ctaid.y;
	mov.u32 	%r34, %ctaid.x;
	mad.lo.s32 	%r35, %r33, %r31, %r34;
	mad.lo.s32 	%r60, %r1, %r30, %r35;
	mov.u32 	%r36, %tid.z;
	mov.u32 	%r37, %ntid.x;
	mov.u32 	%r38, %ntid.y;
	mul.lo.s32 	%r39, %r37, %r38;
	mov.u32 	%r40, %tid.y;
	mov.u32 	%r41, %tid.x;
	mad.lo.s32 	%r42, %r40, %r37, %r41;
	mad.lo.s32 	%r3, %r39, %r36, %r42;
	mov.u32 	%r43, %ntid.z;
	mul.lo.s32 	%r4, %r39, %r43;
	ld.global.u32 	%r61, [%rd4];
	setp.ge.s32 	%p1, %r60, %r61;
	@%p1 bra 	$L__BB0_19;
	mov.u32 	%r44, %nctaid.z;
	mul.lo.s32 	%r6, %r1, %r44;
	cvta.to.global.u64 	%rd5, %rd12;
	cvta.to.global.u64 	%rd6, %rd13;
	cvta.to.global.u64 	%rd7, %rd14;
$L__BB0_2:
	mul.lo.s32 	%r9, %r61, %r60;
	setp.lt.s32 	%p2, %r61, 1;
	@%p2 bra 	$L__BB0_18;
	mov.b32 	%r62, 0;
	bra.uni 	$L__BB0_5;
$L__BB0_4:
	add.s32 	%r62, %r62, 1;
	ld.global.u32 	%r61, [%rd4];
	setp.ge.s32 	%p12, %r62, %r61;
	@%p12 bra 	$L__BB0_18;
$L__BB0_5:
	mov.b32 	%r46, 0;
	st.shared.u32 	[_ZZ13kernelForAPSPPiS_S_S_PbS_S_E9QuickExit], %r46;
	setp.ge.s32 	%p3, %r3, %r61;
	@%p3 bra 	$L__BB0_12;
	mov.u32 	%r63, %r3;
$L__BB0_7:
	add.s32 	%r15, %r63, %r9;
	cvt.s64.s32 	%rd19, %r15;
	add.s64 	%rd8, %rd1, %rd19;
	ld.global.u8 	%rs1, [%rd8];
	setp.eq.s16 	%p4, %rs1, 0;
	@%p4 bra 	$L__BB0_11;
	mov.b16 	%rs2, 0;
	st.global.u8 	[%rd8], %rs2;
	mul.wide.u32 	%rd20, %r63, 4;
	add.s64 	%rd9, %rd5, %rd20;
	ld.global.u32 	%r64, [%rd9];
	ld.global.u32 	%r47, [%rd9+4];
	setp.ge.s32 	%p5, %r64, %r47;
	@%p5 bra 	$L__BB0_11;
	mul.wide.s32 	%rd21, %r15, 4;
	add.s64 	%rd10, %rd2, %rd21;
$L__BB0_10:
	mul.wide.s32 	%rd22, %r64, 4;
	add.s64 	%rd23, %rd7, %rd22;
	add.s64 	%rd24, %rd6, %rd22;
	ld.global.u32 	%r48, [%rd24];
	add.s32 	%r49, %r48, %r9;
	mul.wide.s32 	%rd25, %r49, 4;
	add.s64 	%rd26, %rd3, %rd25;
	ld.global.u32 	%r50, [%rd10];
	ld.global.u32 	%r51, [%rd23];
	add.s32 	%r52, %r51, %r50;
	atom.global.min.s32 	%r53, [%rd26], %r52;
	add.s32 	%r64, %r64, 1;
	ld.global.u32 	%r54, [%rd9+4];
	setp.lt.s32 	%p6, %r64, %r54;
	@%p6 bra 	$L__BB0_10;
$L__BB0_11:
	add.s32 	%r63, %r63, %r4;
	ld.global.u32 	%r55, [%rd4];
	setp.lt.s32 	%p7, %r63, %r55;
	@%p7 bra 	$L__BB0_7;
$L__BB0_12:
	bar.sync 	0;
	ld.global.u32 	%r67, [%rd4];
	setp.ge.s32 	%p8, %r3, %r67;
	@%p8 bra 	$L__BB0_17;
	mov.u32 	%r66, %r3;
$L__BB0_14:
	add.s32 	%r23, %r66, %r9;
	mul.wide.s32 	%rd27, %r23, 4;
	add.s64 	%rd28, %rd3, %rd27;
	ld.global.u32 	%r24, [%rd28];
	add.s64 	%rd11, %rd2, %rd27;
	ld.global.u32 	%r56, [%rd11];
	setp.ge.s32 	%p9, %r24, %r56;
	@%p9 bra 	$L__BB0_16;
	cvt.s64.s32 	%rd29, %r23;
	st.global.u32 	[%rd11], %r24;
	add.s64 	%rd30, %rd1, %rd29;
	mov.b16 	%rs3, 1;
	st.global.u8 	[%rd30], %rs3;
	mov.b32 	%r57, 1;
	st.shared.u32 	[_ZZ13kernelForAPSPPiS_S_S_PbS_S_E9QuickExit], %r57;
	ld.global.u32 	%r67, [%rd4];
$L__BB0_16:
	add.s32 	%r66, %r66, %r4;
	setp.lt.s32 	%p10, %r66, %r67;
	@%p10 bra 	$L__BB0_14;
$L__BB0_17:
	bar.sync 	0;
	ld.shared.u32 	%r58, [_ZZ13kernelForAPSPPiS_S_S_PbS_S_E9QuickExit];
	setp.ne.s32 	%p11, %r58, 0;
	@%p11 bra 	$L__BB0_4;
$L__BB0_18:
	bar.sync 	0;
	add.s32 	%r60, %r60, %r6;
	ld.global.u32 	%r61, [%rd4];
	setp.lt.s32 	%p13, %r60, %r61;
	@%p13 bra 	$L__BB0_2;
$L__BB0_19:
	ret;

}


// ===== COMPILED SASS (sm_100) =====

	.target	sm_100

	.elftype	@"ET_EXEC"


//--------------------- .note.nv.tkinfo           --------------------------
	.section	.note.nv.tkinfo,"",@"SHT_NOTE"
	.sectionflags	@"SHF_NOTE_NV_TKINFO"
	.tkinfo
        /*0018*/ 	.word	0x00000002
        /*0030*/ 	.string	""
        /*0030*/ 	.string	"ptxas"
        /*0030*/ 	.string	"Cuda compilation tools, release 13.0, V13.0.88"
        /*0030*/ 	.string	"Build cuda_13.0.r13.0/compiler.36424714_0"
        /*0030*/ 	.string	"-arch sm_100 -m 64 "



//--------------------- .note.nv.cuinfo           --------------------------
	.section	.note.nv.cuinfo,"",@"SHT_NOTE"
	.sectionflags	@"SHF_NOTE_NV_CUINFO"
        /*0018*/ 	.short	0x0002
        /*001a*/ 	.short	0x0064
        /*001c*/ 	.short	0x0082
	.zero		2


//--------------------- .nv.info                  --------------------------
	.section	.nv.info,"",@"SHT_CUDA_INFO"
	.align	4


	//----- nvinfo : EIATTR_REGCOUNT
	.align		4
        /*0000*/ 	.byte	0x04, 0x2f
        /*0002*/ 	.short	(.L_1 - .L_0)
	.align		4
.L_0:
        /*0004*/ 	.word	index@(_Z13kernelForAPSPPiS_S_S_PbS_S_)
        /*0008*/ 	.word	0x00000016


	//----- nvinfo : EIATTR_FRAME_SIZE
	.align		4
.L_1:
        /*000c*/ 	.byte	0x04, 0x11
        /*000e*/ 	.short	(.L_3 - .L_2)
	.align		4
.L_2:
        /*0010*/ 	.word	index@(_Z13kernelForAPSPPiS_S_S_PbS_S_)
        /*0014*/ 	.word	0x00000000


	//----- nvinfo : EIATTR_MIN_STACK_SIZE
	.align		4
.L_3:
        /*0018*/ 	.byte	0x04, 0x12
        /*001a*/ 	.short	(.L_5 - .L_4)
	.align		4
.L_4:
        /*001c*/ 	.word	index@(_Z13kernelForAPSPPiS_S_S_PbS_S_)
        /*0020*/ 	.word	0x00000000
.L_5:


//--------------------- .nv.compat                --------------------------
	.section	.nv.compat,"",@"SHT_CUDA_COMPAT_INFO"
	.align	4
        /*0000*/ 	.byte	0x02, 0x09, 0x00, 0x00, 0x02, 0x02, 0x01, 0x00, 0x02, 0x05, 0x05, 0x00, 0x03, 0x07, 0x01, 0x01
        /*0010*/ 	.byte	0x02, 0x03, 0x00, 0x00, 0x02, 0x06, 0x01, 0x00, 0x04, 0x0b, 0x08, 0x00, 0x09, 0x00, 0x00, 0x00
        /*0020*/ 	.byte	0x00, 0x00, 0x00, 0x00


//--------------------- .nv.info._Z13kernelForAPSPPiS_S_S_PbS_S_ --------------------------
	.section	.nv.info._Z13kernelForAPSPPiS_S_S_PbS_S_,"",@"SHT_CUDA_INFO"
	.sectionflags	@""
	.align	4


	//----- nvinfo : EIATTR_CUDA_API_VERSION
	.align		4
        /*0000*/ 	.byte	0x04, 0x37
        /*0002*/ 	.short	(.L_7 - .L_6)
.L_6:
        /*0004*/ 	.word	0x00000082


	//----- nvinfo : EIATTR_KPARAM_INFO
	.align		4
.L_7:
        /*0008*/ 	.byte	0x04, 0x17
        /*000a*/ 	.short	(.L_9 - .L_8)
.L_8:
        /*000c*/ 	.word	0x00000000
        /*0010*/ 	.short	0x0006
        /*0012*/ 	.short	0x0030
        /*0014*/ 	.byte	0x00, 0xf5, 0x21, 0x00


	//----- nvinfo : EIATTR_KPARAM_INFO
	.align		4
.L_9:
        /*0018*/ 	.byte	0x04, 0x17
        /*001a*/ 	.short	(.L_11 - .L_10)
.L_10:
        /*001c*/ 	.word	0x00000000
        /*0020*/ 	.short	0x0005
        /*0022*/ 	.short	0x0028
        /*0024*/ 	.byte	0x00, 0xf5, 0x21, 0x00


	//----- nvinfo : EIATTR_KPARAM_INFO
	.align		4
.L_11:
        /*0028*/ 	.byte	0x04, 0x17
        /*002a*/ 	.short	(.L_13 - .L_12)
.L_12:
        /*002c*/ 	.word	0x00000000
        /*0030*/ 	.short	0x0004
        /*0032*/ 	.short	0x0020
        /*0034*/ 	.byte	0x00, 0xf5, 0x21, 0x00


	//----- nvinfo : EIATTR_KPARAM_INFO
	.align		4
.L_13:
        /*0038*/ 	.byte	0x04, 0x17
        /*003a*/ 	.short	(.L_15 - .L_14)
.L_14:
        /*003c*/ 	.word	0x00000000
        /*0040*/ 	.short	0x0003
        /*0042*/ 	.short	0x0018
        /*0044*/ 	.byte	0x00, 0xf5, 0x21, 0x00


	//----- nvinfo : EIATTR_KPARAM_INFO
	.align		4
.L_15:
        /*0048*/ 	.byte	0x04, 0x17
        /*004a*/ 	.short	(.L_17 - .L_16)
.L_16:
        /*004c*/ 	.word	0x00000000
        /*0050*/ 	.short	0x0002
        /*0052*/ 	.short	0x0010
        /*0054*/ 	.byte	0x00, 0xf5, 0x21, 0x00


	//----- nvinfo : EIATTR_KPARAM_INFO
	.align		4
.L_17:
        /*0058*/ 	.byte	0x04, 0x17
        /*005a*/ 	.short	(.L_19 - .L_18)
.L_18:
        /*005c*/ 	.word	0x00000000
        /*0060*/ 	.short	0x0001
        /*0062*/ 	.short	0x0008
        /*0064*/ 	.byte	0x00, 0xf5, 0x21, 0x00


	//----- nvinfo : EIATTR_KPARAM_INFO
	.align		4
.L_19:
        /*0068*/ 	.byte	0x04, 0x17
        /*006a*/ 	.short	(.L_21 - .L_20)
.L_20:
        /*006c*/ 	.word	0x00000000
        /*0070*/ 	.short	0x0000
        /*0072*/ 	.short	0x0000
        /*0074*/ 	.byte	0x00, 0xf5, 0x21, 0x00


	//----- nvinfo : EIATTR_SPARSE_MMA_MASK
	.align		4
.L_21:
        /*0078*/ 	.byte	0x03, 0x50
        /*007a*/ 	.short	0x0000


	//----- nvinfo : EIATTR_MAXREG_COUNT
	.align		4
        /*007c*/ 	.byte	0x03, 0x1b
        /*007e*/ 	.short	0x00ff


	//----- nvinfo : EIATTR_NUM_BARRIERS
	.align		4
        /*0080*/ 	.byte	0x02, 0x4c
        /*0082*/ 	.byte	0x01
	.zero		1


	//----- nvinfo : EIATTR_MERCURY_ISA_VERSION
	.align		4
        /*0084*/ 	.byte	0x03, 0x5f
        /*0086*/ 	.short	0x0101


	//----- nvinfo : EIATTR_VRC_CTA_INIT_COUNT
	.align		4
        /*0088*/ 	.byte	0x02, 0x4a
	.zero		1
	.zero		1


	//----- nvinfo : EIATTR_EXIT_INSTR_OFFSETS
	.align		4
        /*008c*/ 	.byte	0x04, 0x1c
        /*008e*/ 	.short	(.L_23 - .L_22)


	//   ....[0]....
.L_22:
        /*0090*/ 	.word	0x00000130


	//   ....[1]....
        /*0094*/ 	.word	0x00000860


	//----- nvinfo : EIATTR_CRS_STACK_SIZE
	.align		4
.L_23:
        /*0098*/ 	.byte	0x04, 0x1e
        /*009a*/ 	.short	(.L_25 - .L_24)
.L_24:
        /*009c*/ 	.word	0x00000000


	//----- nvinfo : EIATTR_CBANK_PARAM_SIZE
	.align		4
.L_25:
        /*00a0*/ 	.byte	0x03, 0x19
        /*00a2*/ 	.short	0x0038


	//----- nvinfo : EIATTR_PARAM_CBANK
	.align		4
        /*00a4*/ 	.byte	0x04, 0x0a
        /*00a6*/ 	.short	(.L_27 - .L_26)
	.align		4
.L_26:
        /*00a8*/ 	.word	index@(.nv.constant0._Z13kernelForAPSPPiS_S_S_PbS_S_)
        /*00ac*/ 	.short	0x0380
        /*00ae*/ 	.short	0x0038


	//----- nvinfo : EIATTR_SW_WAR
	.align		4
.L_27:
        /*00b0*/ 	.byte	0x04, 0x36
        /*00b2*/ 	.short	(.L_29 - .L_28)
.L_28:
        /*00b4*/ 	.word	0x00000008
.L_29:


//--------------------- .nv.callgraph             --------------------------
	.section	.nv.callgraph,"",@"SHT_CUDA_CALLGRAPH"
	.align	4
	.sectionentsize	8
	.align		4
        /*0000*/ 	.word	0x00000000
	.align		4
        /*0004*/ 	.word	0xffffffff
	.align		4
        /*0008*/ 	.word	0x00000000
	.align		4
        /*000c*/ 	.word	0xfffffffe
	.align		4
        /*0010*/ 	.word	0x00000000
	.align		4
        /*0014*/ 	.word	0xfffffffd
	.align		4
        /*0018*/ 	.word	0x00000000
	.align		4
        /*001c*/ 	.word	0xfffffffc


//--------------------- .text._Z13kernelForAPSPPiS_S_S_PbS_S_ --------------------------
	.section	.text._Z13kernelForAPSPPiS_S_S_PbS_S_,"ax",@progbits
	.align	128
        .global         _Z13kernelForAPSPPiS_S_S_PbS_S_
        .type           _Z13kernelForAPSPPiS_S_S_PbS_S_,@function
        .size           _Z13kernelForAPSPPiS_S_S_PbS_S_,(.L_x_15 - _Z13kernelForAPSPPiS_S_S_PbS_S_)
        .other          _Z13kernelForAPSPPiS_S_S_PbS_S_,@"STO_CUDA_ENTRY STV_DEFAULT"
_Z13kernelForAPSPPiS_S_S_PbS_S_:
.text._Z13kernelForAPSPPiS_S_S_PbS_S_:
[----:B------:R-:W-:Y:S08]  /*0000*/  LDC R1, c[0x0][0x37c] ;  /* 0x0000df00ff017b82 */ /* 0x000ff00000000800 */
[----:B------:R-:W0:Y:S01]  /*0010*/  LDC.64 R2, c[0x0][0x398] ;  /* 0x0000e600ff027b82 */ /* 0x000e220000000a00 */
[----:B------:R-:W0:Y:S02]  /*0020*/  LDCU.64 UR10, c[0x0][0x358] ;  /* 0x00006b00ff0a77ac */ /* 0x000e240008000a00 */
[----:B0-----:R0:W2:Y:S05]  /*0030*/  LDG.E R2, desc[UR10][R2.64] ;  /* 0x0000000a02027981 */ /* 0x0010aa000c1e1900 */
[----:B------:R-:W-:Y:S01]  /*0040*/  S2UR UR5, SR_CTAID.Y ;  /* 0x00000000000579c3 */ /* 0x000fe20000002600 */
[----:B------:R-:W1:Y:S01]  /*0050*/  LDCU UR4, c[0x0][0x370] ;  /* 0x00006e00ff0477ac */ /* 0x000e620008000800 */
[----:B------:R-:W3:Y:S01]  /*0060*/  S2R R0, SR_TID.Y ;  /* 0x0000000000007919 */ /* 0x000ee20000002200 */
[----:B------:R-:W4:Y:S01]  /*0070*/  LDCU UR7, c[0x0][0x374] ;  /* 0x00006e80ff0777ac */ /* 0x000f220008000800 */
[----:B------:R-:W2:Y:S04]  /*0080*/  S2R R5, SR_TID.X ;  /* 0x0000000000057919 */ /* 0x000ea80000002100 */
[----:B------:R-:W1:Y:S01]  /*0090*/  S2UR UR8, SR_CTAID.X ;  /* 0x00000000000879c3 */ /* 0x000e620000002500 */
[----:B------:R-:W1:Y:S01]  /*00a0*/  LDCU UR9, c[0x0][0x360] ;  /* 0x00006c00ff0977ac */ /* 0x000e620008000800 */
[----:B0-----:R-:W0:Y:S06]  /*00b0*/  S2R R3, SR_TID.Z ;  /* 0x0000000000037919 */ /* 0x001e2c0000002300 */
[----:B------:R-:W5:Y:S01]  /*00c0*/  S2UR UR6, SR_CTAID.Z ;  /* 0x00000000000679c3 */ /* 0x000f620000002700 */
[----:B-1----:R-:W-:-:S02]  /*00d0*/  UIMAD UR5, UR4, UR5, UR8 ;  /* 0x00000005040572a4 */ /* 0x002fc4000f8e0208 */
[----:B----4-:R-:W-:-:S04]  /*00e0*/  UIMAD UR4, UR4, UR7, URZ ;  /* 0x00000007040472a4 */ /* 0x010fc8000f8e02ff */
[----:B-----5:R-:W-:Y:S01]  /*00f0*/  UIMAD UR5, UR4, UR6, UR5 ;  /* 0x00000006040572a4 */ /* 0x020fe2000f8e0205 */
[----:B------:R-:W1:Y:S01]  /*0100*/  LDCU UR6, c[0x0][0x364] ;  /* 0x00006c80ff0677ac */ /* 0x000e620008000800 */
[----:B------:R-:W4:Y:S04]  /*0110*/  LDCU UR7, c[0x0][0x368] ;  /* 0x00006d00ff0777ac */ /* 0x000f280008000800 */
[----:B--2---:R-:W-:-:S13]  /*0120*/  ISETP.LE.AND P0, PT, R2, UR5, PT ;  /* 0x0000000502007c0c */ /* 0x004fda000bf03270 */
[----:B01-34-:R-:W-:Y:S05]  /*0130*/  @P0 EXIT ;  /* 0x000000000000094d */ /* 0x01bfea0003800000 */
[----:B------:R-:W0:Y:S01]  /*0140*/  LDCU UR8, c[0x0][0x378] ;  /* 0x00006f00ff0877ac */ /* 0x000e220008000800 */
[----:B------:R-:W-:Y:S01]  /*0150*/  IMAD R0, R0, UR9, R5 ;  /* 0x0000000900007c24 */ /* 0x000fe2000f8e0205 */
[----:B------:R-:W-:-:S04]  /*0160*/  UIMAD UR6, UR9, UR6, URZ ;  /* 0x00000006090672a4 */ /* 0x000fc8000f8e02ff */
[----:B------:R-:W-:Y:S02]  /*0170*/  UIMAD UR7, UR6, UR7, URZ ;  /* 0x00000007060772a4 */ /* 0x000fe4000f8e02ff */
[----:B------:R-:W-:Y:S02]  /*0180*/  IMAD R0, R3, UR6, R0 ;  /* 0x0000000603007c24 */ /* 0x000fe4000f8e0200 */
[----:B------:R-:W-:Y:S01]  /*0190*/  IMAD.MOV.U32 R3, RZ, RZ, R2 ;  /* 0x000000ffff037224 */ /* 0x000fe200078e0002 */
[----:B0-----:R-:W-:-:S12]  /*01a0*/  UIMAD UR8, UR4, UR8, URZ ;  /* 0x00000008040872a4 */ /* 0x001fd8000f8e02ff */
.L_x_13:
[----:B------:R-:W-:-:S13]  /*01b0*/  ISETP.GE.AND P0, PT, R3, 0x1, PT ;  /* 0x000000010300780c */ /* 0x000fda0003f06270 */
[----:B-1----:R-:W-:Y:S05]  /*01c0*/  @!P0 BRA `(.L_x_0) ;  /* 0x00000004008c8947 */ /* 0x002fea0003800000 */
[----:B------:R-:W-:Y:S01]  /*01d0*/  IMAD R2, R3, UR5, RZ ;  /* 0x0000000503027c24 */ /* 0x000fe2000f8e02ff */
[----:B------:R-:W-:-:S06]  /*01e0*/  UMOV UR4, URZ ;  /* 0x000000ff00047c82 */ /* 0x000fcc0008000000 */
.L_x_12:
[----:B------:R-:W0:Y:S01]  /*01f0*/  S2UR UR9, SR_CgaCtaId ;  /* 0x00000000000979c3 */ /* 0x000e220000008800 */
[----:B------:R-:W-:Y:S01]  /*0200*/  ISETP.GE.AND P0, PT, R0, R3, PT ;  /* 0x000000030000720c */ /* 0x000fe20003f06270 */
[----:B------:R-:W-:Y:S01]  /*0210*/  UMOV UR6, 0x400 ;  /* 0x0000040000067882 */ /* 0x000fe20000000000 */
[----:B------:R-:W-:Y:S01]  /*0220*/  BSSY.RECONVERGENT B0, `(.L_x_1) ;  /* 0x000002d000007945 */ /* 0x000fe20003800200 */
[----:B0-----:R-:W-:-:S09]  /*0230*/  ULEA UR6, UR9, UR6, 0x18 ;  /* 0x0000000609067291 */ /* 0x001fd2000f8ec0ff */
[----:B------:R-:W-:Y:S01]  /*0240*/  STS [UR6], RZ ;  /* 0x000000ffff007988 */ /* 0x000fe20008000806 */
[----:B-1----:R-:W-:Y:S05]  /*0250*/  @P0 BRA `(.L_x_2) ;  /* 0x0000000000a40947 */ /* 0x002fea0003800000 */
[----:B------:R-:W-:-:S07]  /*0260*/  IMAD.MOV.U32 R3, RZ, RZ, R0 ;  /* 0x000000ffff037224 */ /* 0x000fce00078e0000 */
.L_x_6:
[----:B------:R-:W0:Y:S01]  /*0270*/  LDCU.64 UR12, c[0x0][0x3a0] ;  /* 0x00007400ff0c77ac */ /* 0x000e220008000a00 */
[----:B------:R-:W-:-:S05]  /*0280*/  IMAD.IADD R11, R2, 0x1, R3 ;  /* 0x00000001020b7824 */ /* 0x000fca00078e0203 */
[----:B0-----:R-:W-:-:S04]  /*0290*/  IADD3 R6, P0, PT, R11, UR12, RZ ;  /* 0x0000000c0b067c10 */ /* 0x001fc8000ff1e0ff */
[----:B------:R-:W-:-:S05]  /*02a0*/  LEA.HI.X.SX32 R7, R11, UR13, 0x1, P0 ;  /* 0x0000000d0b077c11 */ /* 0x000fca00080f0eff */
[----:B------:R-:W2:Y:S01]  /*02b0*/  LDG.E.U8 R4, desc[UR10][R6.64] ;  /* 0x0000000a06047981 */ /* 0x000ea2000c1e1100 */
[----:B------:R-:W-:Y:S01]  /*02c0*/  BSSY.RECONVERGENT B1, `(.L_x_3) ;  /* 0x000001d000017945 */ /* 0x000fe20003800200 */
[----:B--2---:R-:W-:-:S13]  /*02d0*/  ISETP.NE.AND P0, PT, R4, RZ, PT ;  /* 0x000000ff0400720c */ /* 0x004fda0003f05270 */
[----:B------:R-:W-:Y:S05]  /*02e0*/  @!P0 BRA `(.L_x_4) ;  /* 0x0000000000688947 */ /* 0x000fea0003800000 */
[----:B------:R-:W0:Y:S01]  /*02f0*/  LDC.64 R4, c[0x0][0x380] ;  /* 0x0000e000ff047b82 */ /* 0x000e220000000a00 */
[----:B------:R1:W-:Y:S01]  /*0300*/  STG.E.U8 desc[UR10][R6.64], RZ ;  /* 0x000000ff06007986 */ /* 0x0003e2000c10110a */
[----:B0-----:R-:W-:-:S05]  /*0310*/  IMAD.WIDE.U32 R4, R3, 0x4, R4 ;  /* 0x0000000403047825 */ /* 0x001fca00078e0004 */
[----:B------:R-:W2:Y:S04]  /*0320*/  LDG.E R8, desc[UR10][R4.64] ;  /* 0x0000000a04087981 */ /* 0x000ea8000c1e1900 */
[----:B------:R-:W2:Y:S02]  /*0330*/  LDG.E R9, desc[UR10][R4.64+0x4] ;  /* 0x0000040a04097981 */ /* 0x000ea4000c1e1900 */
[----:B--2---:R-:W-:-:S13]  /*0340*/  ISETP.GE.AND P0, PT, R8, R9, PT ;  /* 0x000000090800720c */ /* 0x004fda0003f06270 */
[----:B-1----:R-:W-:Y:S05]  /*0350*/  @P0 BRA `(.L_x_4) ;  /* 0x00000000004c0947 */ /* 0x002fea0003800000 */
[----:B------:R-:W0:Y:S01]  /*0360*/  LDC.64 R6, c[0x0][0x3a8] ;  /* 0x0000ea00ff067b82 */ /* 0x000e220000000a00 */
[----:B------:R-:W-:Y:S01]  /*0370*/  MOV R15, R8 ;  /* 0x00000008000f7202 */ /* 0x000fe20000000f00 */
[----:B0-----:R-:W-:-:S07]  /*0380*/  IMAD.WIDE R6, R11, 0x4, R6 ;  /* 0x000000040b067825 */ /* 0x001fce00078e0206 */
.L_x_5:
[----:B------:R-:W0:Y:S01]  /*0390*/  LDC.64 R10, c[0x0][0x388] ;  /* 0x0000e200ff0a7b82 */ /* 0x000e220000000a00 */
[----:B------:R-:W2:Y:S07]  /*03a0*/  LDG.E R14, desc[UR10][R6.64] ;  /* 0x0000000a060e7981 */ /* 0x000eae000c1e1900 */
[----:B------:R-:W1:Y:S08]  /*03b0*/  LDC.64 R8, c[0x0][0x390] ;  /* 0x0000e400ff087b82 */ /* 0x000e700000000a00 */
[----:B------:R-:W3:Y:S01]  /*03c0*/  LDC.64 R12, c[0x0][0x3b0] ;  /* 0x0000ec00ff0c7b82 */ /* 0x000ee20000000a00 */
[----:B0-----:R-:W-:-:S06]  /*03d0*/  IMAD.WIDE R10, R15, 0x4, R10 ;  /* 0x000000040f0a7825 */ /* 0x001fcc00078e020a */
[----:B------:R-:W4:Y:S01]  /*03e0*/  LDG.E R11, desc[UR10][R10.64] ;  /* 0x0000000a0a0b7981 */ /* 0x000f22000c1e1900 */
[----:B-1----:R-:W-:-:S06]  /*03f0*/  IMAD.WIDE R8, R15, 0x4, R8 ;  /* 0x000000040f087825 */ /* 0x002fcc00078e0208 */
[----:B------:R-:W2:Y:S01]  /*0400*/  LDG.E R9, desc[UR10][R8.64] ;  /* 0x0000000a08097981 */ /* 0x000ea2000c1e1900 */
[----:B----4-:R-:W-:-:S04]  /*0410*/  IMAD.IADD R17, R2, 0x1, R11 ;  /* 0x0000000102117824 */ /* 0x010fc800078e020b */
[----:B---3--:R-:W-:-:S04]  /*0420*/  IMAD.WIDE R12, R17, 0x4, R12 ;  /* 0x00000004110c7825 */ /* 0x008fc800078e020c */
[----:B--2---:R-:W-:-:S05]  /*0430*/  IMAD.IADD R19, R14, 0x1, R9 ;  /* 0x000000010e137824 */ /* 0x004fca00078e0209 */
[----:B------:R0:W-:Y:S04]  /*0440*/  REDG.E.MIN.S32.STRONG.GPU desc[UR10][R12.64], R19 ;  /* 0x000000130c00798e */ /* 0x0001e8000c92e30a */
[----:B------:R-:W2:Y:S01]  /*0450*/  LDG.E R14, desc[UR10][R4.64+0x4] ;  /* 0x0000040a040e7981 */ /* 0x000ea2000c1e1900 */
[----:B------:R-:W-:-:S04]  /*0460*/  IADD3 R15, PT, PT, R15, 0x1, RZ ;  /* 0x000000010f0f7810 */ /* 0x000fc80007ffe0ff */
[----:B--2---:R-:W-:-:S13]  /*0470*/  ISETP.GE.AND P0, PT, R15, R14, PT ;  /* 0x0000000e0f00720c */ /* 0x004fda0003f06270 */
[----:B0-----:R-:W-:Y:S05]  /*0480*/  @!P0 BRA `(.L_x_5) ;  /* 0xfffffffc00c08947 */ /* 0x001fea000383ffff */
.L_x_4:
[----:B------:R-:W-:Y:S05]  /*0490*/  BSYNC.RECONVERGENT B1 ;  /* 0x0000000000017941 */ /* 0x000fea0003800200 */
.L_x_3:
[----:B------:R-:W0:Y:S02]  /*04a0*/  LDC.64 R4, c[0x0][0x398] ;  /* 0x0000e600ff047b82 */ /* 0x000e240000000a00 */
[----:B0-----:R-:W2:Y:S01]  /*04b0*/  LDG.E R4, desc[UR10][R4.64] ;  /* 0x0000000a04047981 */ /* 0x001ea2000c1e1900 */
[----:B------:R-:W-:-:S05]  /*04c0*/  VIADD R3, R3, UR7 ;  /* 0x0000000703037c36 */ /* 0x000fca0008000000 */
[----:B--2---:R-:W-:-:S13]  /*04d0*/  ISETP.GE.AND P0, PT, R3, R4, PT ;  /* 0x000000040300720c */ /* 0x004fda0003f06270 */
[----:B------:R-:W-:Y:S05]  /*04e0*/  @!P0 BRA `(.L_x_6) ;  /* 0xfffffffc00608947 */ /* 0x000fea000383ffff */
.L_x_2:
[----:B------:R-:W-:Y:S05]  /*04f0*/  BSYNC.RECONVERGENT B0 ;  /* 0x0000000000007941 */ /* 0x000fea0003800200 */
.L_x_1:
[----:B------:R-:W0:Y:S08]  /*0500*/  LDC.64 R4, c[0x0][0x398] ;  /* 0x0000e600ff047b82 */ /* 0x000e300000000a00 */
[----:B------:R-:W-:Y:S06]  /*0510*/  BAR.SYNC.DEFER_BLOCKING 0x0 ;  /* 0x0000000000007b1d */ /* 0x000fec0000010000 */
[----:B------:R-:W1:Y:S01]  /*0520*/  LDCU.64 UR12, c[0x0][0x3a0] ;  /* 0x00007400ff0c77ac */ /* 0x000e620008000a00 */
[----:B0-----:R-:W2:Y:S01]  /*0530*/  LDG.E R3, desc[UR10][R4.64] ;  /* 0x0000000a04037981 */ /* 0x001ea2000c1e1900 */
[----:B------:R-:W-:Y:S01]  /*0540*/  BSSY.RECONVERGENT B0, `(.L_x_7) ;  /* 0x000001f000007945 */ /* 0x000fe20003800200 */
[----:B--2---:R-:W-:-:S13]  /*0550*/  ISETP.GE.AND P0, PT, R0, R3, PT ;  /* 0x000000030000720c */ /* 0x004fda0003f06270 */
[----:B-1----:R-:W-:Y:S05]  /*0560*/  @P0 BRA `(.L_x_8) ;  /* 0x0000000000700947 */ /* 0x002fea0003800000 */
[----:B------:R-:W0:Y:S01]  /*0570*/  LDC.64 R6, c[0x0][0x3b0] ;  /* 0x0000ec00ff067b82 */ /* 0x000e220000000a00 */
[----:B------:R-:W-:-:S07]  /*0580*/  IMAD.MOV.U32 R14, RZ, RZ, R0 ;  /* 0x000000ffff0e7224 */ /* 0x000fce00078e0000 */
[----:B------:R-:W1:Y:S02]  /*0590*/  LDC.64 R4, c[0x0][0x3a8] ;  /* 0x0000ea00ff047b82 */ /* 0x000e640000000a00 */
.L_x_11:
[----:B-1----:R-:W-:-:S05]  /*05a0*/  IADD3 R15, PT, PT, R2, R14, RZ ;  /* 0x0000000e020f7210 */ /* 0x002fca0007ffe0ff */
[----:B0-----:R-:W-:-:S04]  /*05b0*/  IMAD.WIDE R10, R15, 0x4, R6 ;  /* 0x000000040f0a7825 */ /* 0x001fc800078e0206 */
[----:B-1----:R-:W-:Y:S01]  /*05c0*/  IMAD.WIDE R8, R15, 0x4, R4 ;  /* 0x000000040f087825 */ /* 0x002fe200078e0204 */
[----:B------:R-:W2:Y:S04]  /*05d0*/  LDG.E R17, desc[UR10][R10.64] ;  /* 0x0000000a0a117981 */ /* 0x000ea8000c1e1900 */
[----:B------:R-:W2:Y:S01]  /*05e0*/  LDG.E R12, desc[UR10][R8.64] ;  /* 0x0000000a080c7981 */ /* 0x000ea2000c1e1900 */
[----:B------:R-:W-:Y:S01]  /*05f0*/  BSSY.RECONVERGENT B1, `(.L_x_9) ;  /* 0x0000011000017945 */ /* 0x000fe20003800200 */
[----:B------:R-:W-:Y:S01]  /*0600*/  VIADD R14, R14, UR7 ;  /* 0x000000070e0e7c36 */ /* 0x000fe20008000000 */
[----:B--2---:R-:W-:-:S13]  /*0610*/  ISETP.GE.AND P0, PT, R17, R12, PT ;  /* 0x0000000c1100720c */ /* 0x004fda0003f06270 */
[----:B------:R-:W-:Y:S05]  /*0620*/  @P0 BRA `(.L_x_10) ;  /* 0x0000000000340947 */ /* 0x000fea0003800000 */
[----:B------:R-:W0:Y:S01]  /*0630*/  LDC.64 R12, c[0x0][0x398] ;  /* 0x0000e600ff0c7b82 */ /* 0x000e220000000a00 */
[C---:B------:R-:W-:Y:S01]  /*0640*/  IADD3 R10, P0, PT, R15.reuse, UR12, RZ ;  /* 0x0000000c0f0a7c10 */ /* 0x040fe2000ff1e0ff */
[----:B------:R-:W-:Y:S01]  /*0650*/  IMAD.MOV.U32 R3, RZ, RZ, 0x1 ;  /* 0x00000001ff037424 */ /* 0x000fe200078e00ff */
[----:B------:R1:W-:Y:S02]  /*0660*/  STG.E desc[UR10][R8.64], R17 ;  /* 0x0000001108007986 */ /* 0x0003e4000c10190a */
[----:B------:R-:W-:Y:S02]  /*0670*/  LEA.HI.X.SX32 R11, R15, UR13, 0x1, P0 ;  /* 0x0000000d0f0b7c11 */ /* 0x000fe400080f0eff */
[----:B------:R-:W-:-:S05]  /*0680*/  PRMT R15, R3, 0x7610, R15 ;  /* 0x00007610030f7816 */ /* 0x000fca000000000f */
[----:B------:R1:W-:Y:S04]  /*0690*/  STG.E.U8 desc[UR10][R10.64], R15 ;  /* 0x0000000f0a007986 */ /* 0x0003e8000c10110a */
[----:B0-----:R1:W5:Y:S01]  /*06a0*/  LDG.E R3, desc[UR10][R12.64] ;  /* 0x0000000a0c037981 */ /* 0x001362000c1e1900 */
[----:B------:R-:W0:Y:S01]  /*06b0*/  S2UR UR9, SR_CgaCtaId ;  /* 0x00000000000979c3 */ /* 0x000e220000008800 */
[----:B------:R-:W-:Y:S01]  /*06c0*/  UMOV UR6, 0x400 ;  /* 0x0000040000067882 */ /* 0x000fe20000000000 */
[----:B------:R-:W-:Y:S01]  /*06d0*/  HFMA2 R16, -RZ, RZ, 0, 5.9604644775390625e-08 ;  /* 0x00000001ff107431 */ /* 0x000fe200000001ff */
[----:B0-----:R-:W-:-:S09]  /*06e0*/  ULEA UR6, UR9, UR6, 0x18 ;  /* 0x0000000609067291 */ /* 0x001fd2000f8ec0ff */
[----:B------:R1:W-:Y:S03]  /*06f0*/  STS [UR6], R16 ;  /* 0x00000010ff007988 */ /* 0x0003e60008000806 */
.L_x_10:
[----:B------:R-:W-:Y:S05]  /*0700*/  BSYNC.RECONVERGENT B1 ;  /* 0x0000000000017941 */ /* 0x000fea0003800200 */
.L_x_9:
[----:B-----5:R-:W-:-:S13]  /*0710*/  ISETP.GE.AND P0, PT, R14, R3, PT ;  /* 0x000000030e00720c */ /* 0x020fda0003f06270 */
[----:B------:R-:W-:Y:S05]  /*0720*/  @!P0 BRA `(.L_x_11) ;  /* 0xfffffffc009c8947 */ /* 0x000fea000383ffff */
.L_x_8:
[----:B------:R-:W-:Y:S05]  /*0730*/  BSYNC.RECONVERGENT B0 ;  /* 0x0000000000007941 */ /* 0x000fea0003800200 */
.L_x_7:
[----:B------:R-:W0:Y:S08]  /*0740*/  S2UR UR9, SR_CgaCtaId ;  /* 0x00000000000979c3 */ /* 0x000e300000008800 */
[----:B------:R-:W-:Y:S06]  /*0750*/  BAR.SYNC.DEFER_BLOCKING 0x0 ;  /* 0x0000000000007b1d */ /* 0x000fec0000010000 */
[----:B------:R-:W-:-:S02]  /*0760*/  UMOV UR6, 0x400 ;  /* 0x0000040000067882 */ /* 0x000fc40000000000 */
[----:B0-----:R-:W-:-:S09]  /*0770*/  ULEA UR6, UR9, UR6, 0x18 ;  /* 0x0000000609067291 */ /* 0x001fd2000f8ec0ff */
[----:B------:R-:W0:Y:S02]  /*0780*/  LDS R3, [UR6] ;  /* 0x00000006ff037984 */ /* 0x000e240008000800 */
[----:B0-----:R-:W-:-:S13]  /*0790*/  ISETP.NE.AND P0, PT, R3, RZ, PT ;  /* 0x000000ff0300720c */ /* 0x001fda0003f05270 */
[----:B------:R-:W-:Y:S05]  /*07a0*/  @!P0 BRA `(.L_x_0) ;  /* 0x0000000000148947 */ /* 0x000fea0003800000 */
[----:B------:R-:W0:Y:S02]  /*07b0*/  LDC.64 R4, c[0x0][0x398] ;  /* 0x0000e600ff047b82 */ /* 0x000e240000000a00 */
[----:B0-----:R-:W2:Y:S01]  /*07c0*/  LDG.E R3, desc[UR10][R4.64] ;  /* 0x0000000a04037981 */ /* 0x001ea2000c1e1900 */
[----:B------:R-:W-:-:S06]  /*07d0*/  UIADD3 UR4, UPT, UPT, UR4, 0x1, URZ ;  /* 0x0000000104047890 */ /* 0x000fcc000fffe0ff */
[----:B--2---:R-:W-:-:S13]  /*07e0*/  ISETP.LE.AND P0, PT, R3, UR4, PT ;  /* 0x0000000403007c0c */ /* 0x004fda000bf03270 */
[----:B------:R-:W-:Y:S05]  /*07f0*/  @!P0 BRA `(.L_x_12) ;  /* 0xfffffff8007c8947 */ /* 0x000fea000383ffff */
.L_x_0:
[----:B------:R-:W0:Y:S08]  /*0800*/  LDC.64 R2, c[0x0][0x398] ;  /* 0x0000e600ff027b82 */ /* 0x000e300000000a00 */
[----:B------:R-:W-:Y:S06]  /*0810*/  BAR.SYNC.DEFER_BLOCKING 0x0 ;  /* 0x0000000000007b1d */ /* 0x000fec0000010000 */
[----:B0-----:R-:W2:Y:S01]  /*0820*/  LDG.E R3, desc[UR10][R2.64] ;  /* 0x0000000a02037981 */ /* 0x001ea2000c1e1900 */
[----:B------:R-:W-:-:S06]  /*0830*/  UIADD3 UR5, UPT, UPT, UR8, UR5, URZ ;  /* 0x0000000508057290 */ /* 0x000fcc000fffe0ff */
[----:B--2---:R-:W-:-:S13]  /*0840*/  ISETP.LE.AND P0, PT, R3, UR5, PT ;  /* 0x0000000503007c0c */ /* 0x004fda000bf03270 */
[----:B------:R-:W-:Y:S05]  /*0850*/  @!P0 BRA `(.L_x_13) ;  /* 0xfffffff800548947 */ /* 0x000fea000383ffff */
[----:B------:R-:W-:Y:S05]  /*0860*/  EXIT ;  /* 0x000000000000794d */ /* 0x000fea0003800000 */
.L_x_14:
[----:B------:R-:W-:-:S00]  /*0870*/  BRA `(.L_x_14) ;  /* 0xfffffffc00fc7947 */ /* 0x000fc0000383ffff */
[----:B------:R-:W-:-:S00]  /*0880*/  NOP ;  /* 0x0000000000007918 */ /* 0x000fc00000000000 */
[----:B------:R-:W-:-:S00]  /*0890*/  NOP ;  /* 0x0000000000007918 */ /* 0x000fc00000000000 */
[----:B------:R-:W-:-:S00]  /*08a0*/  NOP ;  /* 0x0000000000007918 */ /* 0x000fc00000000000 */
[----:B------:R-:W-:-:S00]  /*08b0*/  NOP ;  /* 0x0000000000007918 */ /* 0x000fc00000000000 */
[----:B------:R-:W-:-:S00]  /*08c0*/  NOP ;  /* 0x0000000000007918 */ /* 0x000fc00000000000 */
[----:B------:R-:W-:-:S00]  /*08d0*/  NOP ;  /* 0x0000000000007918 */ /* 0x000fc00000000000 */
[----:B------:R-:W-:-:S00]  /*08e0*/  NOP ;  /* 0x0000000000007918 */ /* 0x000fc00000000000 */
[----:B------:R-:W-:-:S00]  /*08f0*/  NOP ;  /* 0x0000000000007918 */ /* 0x000fc00000000000 */
.L_x_15:


//--------------------- .nv.shared._Z13kernelForAPSPPiS_S_S_PbS_S_ --------------------------
	.section	.nv.shared._Z13kernelForAPSPPiS_S_S_PbS_S_,"aw",@nobits
	.sectionflags	@""
	.align	4
.nv.shared._Z13kernelForAPSPPiS_S_S_PbS_S_:
	.zero		1028


//--------------------- .nv.shared.reserved.0     --------------------------
	.section	.nv.shared.reserved.0,"aw",@nobits
	.weak		__nv_reservedSMEM_offset_0_alias
	.size		__nv_reservedSMEM_offset_0_alias, 0, 64
	.other		__nv_reservedSMEM_offset_0_alias,@"STO_CUDA_RESERVED_SHARED STV_DEFAULT"
__nv_reservedSMEM_offset_0_alias:
	.zero		0
	.zero		64


//--------------------- .nv.constant0._Z13kernelForAPSPPiS_S_S_PbS_S_ --------------------------
	.section	.nv.constant0._Z13kernelForAPSPPiS_S_S_PbS_S_,"a",@progbits
	.sectionflags	@""
	.align	4
.nv.constant0._Z13kernelForAPSPPiS_S_S_PbS_S_:
	.zero		952


//--------------------- SYMBOLS --------------------------

	.type		.nv.reservedSmem.offset0,@object
	.size		.nv.reservedSmem.offset0,0x4
	.type		.nv.reservedSmem.cap,@object
	.size		.nv.reservedSmem.cap,0x4
